//
// Generated by NVIDIA NVVM Compiler
//
// Compiler Build ID: CL-36424714
// Cuda compilation tools, release 13.0, V13.0.88
// Based on NVVM 20.0.0
//

.version 9.0
.target sm_100
.address_size 64

	// .globl	_Z12ApplyPaddingPiS_iii

.visible .entry _Z12ApplyPaddingPiS_iii(
	.param .u64 .ptr .align 1 _Z12ApplyPaddingPiS_iii_param_0,
	.param .u64 .ptr .align 1 _Z12ApplyPaddingPiS_iii_param_1,
	.param .u32 _Z12ApplyPaddingPiS_iii_param_2,
	.param .u32 _Z12ApplyPaddingPiS_iii_param_3,
	.param .u32 _Z12ApplyPaddingPiS_iii_param_4
)
{
	.reg .pred 	%p<4>;
	.reg .b32 	%r<19>;
	.reg .b64 	%rd<9>;

	ld.param.u64 	%rd1, [_Z12ApplyPaddingPiS_iii_param_0];
	ld.param.u64 	%rd2, [_Z12ApplyPaddingPiS_iii_param_1];
	ld.param.u32 	%r3, [_Z12ApplyPaddingPiS_iii_param_2];
	ld.param.u32 	%r5, [_Z12ApplyPaddingPiS_iii_param_3];
	ld.param.u32 	%r4, [_Z12ApplyPaddingPiS_iii_param_4];
	mov.u32 	%r7, %ctaid.x;
	mov.u32 	%r8, %ntid.x;
	mov.u32 	%r9, %tid.x;
	mad.lo.s32 	%r1, %r7, %r8, %r9;
	mov.u32 	%r10, %ctaid.y;
	mov.u32 	%r11, %ntid.y;
	mov.u32 	%r12, %tid.y;
	mad.lo.s32 	%r13, %r10, %r11, %r12;
	setp.ge.u32 	%p1, %r1, %r3;
	setp.ge.u32 	%p2, %r13, %r5;
	or.pred  	%p3, %p1, %p2;
	@%p3 bra 	$L__BB0_2;
	cvta.to.global.u64 	%rd3, %rd1;
	cvta.to.global.u64 	%rd4, %rd2;
	mad.lo.s32 	%r14, %r3, %r13, %r1;
	mul.wide.u32 	%rd5, %r14, 4;
	add.s64 	%rd6, %rd3, %rd5;
	ld.global.u32 	%r15, [%rd6];
	add.s32 	%r16, %r4, %r3;
	add.s32 	%r17, %r4, %r1;
	mad.lo.s32 	%r18, %r16, %r13, %r17;
	mul.wide.u32 	%rd7, %r18, 4;
	add.s64 	%rd8, %rd4, %rd7;
	st.global.u32 	[%rd8], %r15;
$L__BB0_2:
	ret;

}
	// .globl	_Z10SumColumnsPiS_ii
.visible .entry _Z10SumColumnsPiS_ii(
	.param .u64 .ptr .align 1 _Z10SumColumnsPiS_ii_param_0,
	.param .u64 .ptr .align 1 _Z10SumColumnsPiS_ii_param_1,
	.param .u32 _Z10SumColumnsPiS_ii_param_2,
	.param .u32 _Z10SumColumnsPiS_ii_param_3
)
{
	.reg .pred 	%p<11>;
	.reg .b32 	%r<194>;
	.reg .b64 	%rd<65>;

	ld.param.u64 	%rd3, [_Z10SumColumnsPiS_ii_param_0];
	ld.param.u64 	%rd2, [_Z10SumColumnsPiS_ii_param_1];
	ld.param.u32 	%r83, [_Z10SumColumnsPiS_ii_param_2];
	ld.param.u32 	%r84, [_Z10SumColumnsPiS_ii_param_3];
	cvta.to.global.u64 	%rd1, %rd3;
	mov.u32 	%r85, %ctaid.x;
	mov.u32 	%r86, %ntid.x;
	mul.lo.s32 	%r1, %r85, %r86;
	mov.u32 	%r2, %tid.x;
	add.s32 	%r3, %r1, %r2;
	setp.ge.u32 	%p1, %r3, %r83;
	@%p1 bra 	$L__BB1_15;
	setp.lt.s32 	%p2, %r84, 1;
	mov.b32 	%r193, 0;
	@%p2 bra 	$L__BB1_14;
	and.b32  	%r4, %r84, 15;
	setp.lt.u32 	%p3, %r84, 16;
	mov.b32 	%r185, 0;
	mov.u32 	%r193, %r185;
	@%p3 bra 	$L__BB1_5;
	and.b32  	%r185, %r84, 2147483632;
	neg.s32 	%r179, %r185;
	add.s32 	%r91, %r2, %r83;
	add.s32 	%r178, %r91, %r1;
	shl.b32 	%r8, %r83, 4;
	shl.b32 	%r92, %r83, 1;
	add.s32 	%r177, %r3, %r92;
	mad.lo.s32 	%r176, %r83, 3, %r3;
	shl.b32 	%r93, %r83, 2;
	add.s32 	%r175, %r3, %r93;
	mad.lo.s32 	%r174, %r83, 5, %r3;
	mad.lo.s32 	%r173, %r83, 6, %r3;
	mad.lo.s32 	%r172, %r83, 7, %r3;
	shl.b32 	%r94, %r83, 3;
	add.s32 	%r171, %r3, %r94;
	mad.lo.s32 	%r170, %r83, 9, %r3;
	mad.lo.s32 	%r169, %r83, 10, %r3;
	mad.lo.s32 	%r168, %r83, 11, %r3;
	mad.lo.s32 	%r167, %r83, 12, %r3;
	mad.lo.s32 	%r166, %r83, 13, %r3;
	mad.lo.s32 	%r165, %r83, 14, %r3;
	mad.lo.s32 	%r164, %r83, 15, %r3;
	mov.b32 	%r193, 0;
	mov.u32 	%r163, %r3;
$L__BB1_4:
	.pragma "nounroll";
	mul.wide.u32 	%rd4, %r163, 4;
	add.s64 	%rd5, %rd1, %rd4;
	ld.global.u32 	%r95, [%rd5];
	add.s32 	%r96, %r95, %r193;
	mul.wide.u32 	%rd6, %r178, 4;
	add.s64 	%rd7, %rd1, %rd6;
	ld.global.u32 	%r97, [%rd7];
	add.s32 	%r98, %r97, %r96;
	mul.wide.u32 	%rd8, %r177, 4;
	add.s64 	%rd9, %rd1, %rd8;
	ld.global.u32 	%r99, [%rd9];
	add.s32 	%r100, %r99, %r98;
	mul.wide.u32 	%rd10, %r176, 4;
	add.s64 	%rd11, %rd1, %rd10;
	ld.global.u32 	%r101, [%rd11];
	add.s32 	%r102, %r101, %r100;
	mul.wide.u32 	%rd12, %r175, 4;
	add.s64 	%rd13, %rd1, %rd12;
	ld.global.u32 	%r103, [%rd13];
	add.s32 	%r104, %r103, %r102;
	mul.wide.u32 	%rd14, %r174, 4;
	add.s64 	%rd15, %rd1, %rd14;
	ld.global.u32 	%r105, [%rd15];
	add.s32 	%r106, %r105, %r104;
	mul.wide.u32 	%rd16, %r173, 4;
	add.s64 	%rd17, %rd1, %rd16;
	ld.global.u32 	%r107, [%rd17];
	add.s32 	%r108, %r107, %r106;
	mul.wide.u32 	%rd18, %r172, 4;
	add.s64 	%rd19, %rd1, %rd18;
	ld.global.u32 	%r109, [%rd19];
	add.s32 	%r110, %r109, %r108;
	mul.wide.u32 	%rd20, %r171, 4;
	add.s64 	%rd21, %rd1, %rd20;
	ld.global.u32 	%r111, [%rd21];
	add.s32 	%r112, %r111, %r110;
	mul.wide.u32 	%rd22, %r170, 4;
	add.s64 	%rd23, %rd1, %rd22;
	ld.global.u32 	%r113, [%rd23];
	add.s32 	%r114, %r113, %r112;
	mul.wide.u32 	%rd24, %r169, 4;
	add.s64 	%rd25, %rd1, %rd24;
	ld.global.u32 	%r115, [%rd25];
	add.s32 	%r116, %r115, %r114;
	mul.wide.u32 	%rd26, %r168, 4;
	add.s64 	%rd27, %rd1, %rd26;
	ld.global.u32 	%r117, [%rd27];
	add.s32 	%r118, %r117, %r116;
	mul.wide.u32 	%rd28, %r167, 4;
	add.s64 	%rd29, %rd1, %rd28;
	ld.global.u32 	%r119, [%rd29];
	add.s32 	%r120, %r119, %r118;
	mul.wide.u32 	%rd30, %r166, 4;
	add.s64 	%rd31, %rd1, %rd30;
	ld.global.u32 	%r121, [%rd31];
	add.s32 	%r122, %r121, %r120;
	mul.wide.u32 	%rd32, %r165, 4;
	add.s64 	%rd33, %rd1, %rd32;
	ld.global.u32 	%r123, [%rd33];
	add.s32 	%r124, %r123, %r122;
	mul.wide.u32 	%rd34, %r164, 4;
	add.s64 	%rd35, %rd1, %rd34;
	ld.global.u32 	%r125, [%rd35];
	add.s32 	%r193, %r125, %r124;
	add.s32 	%r179, %r179, 16;
	add.s32 	%r178, %r178, %r8;
	add.s32 	%r177, %r177, %r8;
	add.s32 	%r176, %r176, %r8;
	add.s32 	%r175, %r175, %r8;
	add.s32 	%r174, %r174, %r8;
	add.s32 	%r173, %r173, %r8;
	add.s32 	%r172, %r172, %r8;
	add.s32 	%r171, %r171, %r8;
	add.s32 	%r170, %r170, %r8;
	add.s32 	%r169, %r169, %r8;
	add.s32 	%r168, %r168, %r8;
	add.s32 	%r167, %r167, %r8;
	add.s32 	%r166, %r166, %r8;
	add.s32 	%r165, %r165, %r8;
	add.s32 	%r164, %r164, %r8;
	add.s32 	%r163, %r163, %r8;
	setp.ne.s32 	%p4, %r179, 0;
	@%p4 bra 	$L__BB1_4;
$L__BB1_5:
	setp.eq.s32 	%p5, %r4, 0;
	@%p5 bra 	$L__BB1_14;
	and.b32  	%r62, %r84, 7;
	setp.lt.u32 	%p6, %r4, 8;
	@%p6 bra 	$L__BB1_8;
	mad.lo.s32 	%r127, %r185, %r83, %r3;
	mul.wide.u32 	%rd36, %r127, 4;
	add.s64 	%rd37, %rd1, %rd36;
	ld.global.u32 	%r128, [%rd37];
	add.s32 	%r129, %r128, %r193;
	add.s32 	%r130, %r127, %r83;
	mul.wide.u32 	%rd38, %r130, 4;
	add.s64 	%rd39, %rd1, %rd38;
	ld.global.u32 	%r131, [%rd39];
	add.s32 	%r132, %r131, %r129;
	add.s32 	%r133, %r130, %r83;
	mul.wide.u32 	%rd40, %r133, 4;
	add.s64 	%rd41, %rd1, %rd40;
	ld.global.u32 	%r134, [%rd41];
	add.s32 	%r135, %r134, %r132;
	add.s32 	%r136, %r133, %r83;
	mul.wide.u32 	%rd42, %r136, 4;
	add.s64 	%rd43, %rd1, %rd42;
	ld.global.u32 	%r137, [%rd43];
	add.s32 	%r138, %r137, %r135;
	add.s32 	%r139, %r136, %r83;
	mul.wide.u32 	%rd44, %r139, 4;
	add.s64 	%rd45, %rd1, %rd44;
	ld.global.u32 	%r140, [%rd45];
	add.s32 	%r141, %r140, %r138;
	add.s32 	%r142, %r139, %r83;
	mul.wide.u32 	%rd46, %r142, 4;
	add.s64 	%rd47, %rd1, %rd46;
	ld.global.u32 	%r143, [%rd47];
	add.s32 	%r144, %r143, %r141;
	add.s32 	%r145, %r142, %r83;
	mul.wide.u32 	%rd48, %r145, 4;
	add.s64 	%rd49, %rd1, %rd48;
	ld.global.u32 	%r146, [%rd49];
	add.s32 	%r147, %r146, %r144;
	add.s32 	%r148, %r145, %r83;
	mul.wide.u32 	%rd50, %r148, 4;
	add.s64 	%rd51, %rd1, %rd50;
	ld.global.u32 	%r149, [%rd51];
	add.s32 	%r193, %r149, %r147;
	add.s32 	%r185, %r185, 8;
$L__BB1_8:
	setp.eq.s32 	%p7, %r62, 0;
	@%p7 bra 	$L__BB1_14;
	and.b32  	%r68, %r84, 3;
	setp.lt.u32 	%p8, %r62, 4;
	@%p8 bra 	$L__BB1_11;
	mad.lo.s32 	%r151, %r185, %r83, %r3;
	mul.wide.u32 	%rd52, %r151, 4;
	add.s64 	%rd53, %rd1, %rd52;
	ld.global.u32 	%r152, [%rd53];
	add.s32 	%r153, %r152, %r193;
	add.s32 	%r154, %r151, %r83;
	mul.wide.u32 	%rd54, %r154, 4;
	add.s64 	%rd55, %rd1, %rd54;
	ld.global.u32 	%r155, [%rd55];
	add.s32 	%r156, %r155, %r153;
	add.s32 	%r157, %r154, %r83;
	mul.wide.u32 	%rd56, %r157, 4;
	add.s64 	%rd57, %rd1, %rd56;
	ld.global.u32 	%r158, [%rd57];
	add.s32 	%r159, %r158, %r156;
	add.s32 	%r160, %r157, %r83;
	mul.wide.u32 	%rd58, %r160, 4;
	add.s64 	%rd59, %rd1, %rd58;
	ld.global.u32 	%r161, [%rd59];
	add.s32 	%r193, %r161, %r159;
	add.s32 	%r185, %r185, 4;
$L__BB1_11:
	setp.eq.s32 	%p9, %r68, 0;
	@%p9 bra 	$L__BB1_14;
	mad.lo.s32 	%r191, %r185, %r83, %r3;
	neg.s32 	%r190, %r68;
$L__BB1_13:
	.pragma "nounroll";
	mul.wide.u32 	%rd60, %r191, 4;
	add.s64 	%rd61, %rd1, %rd60;
	ld.global.u32 	%r162, [%rd61];
	add.s32 	%r193, %r162, %r193;
	add.s32 	%r191, %r191, %r83;
	add.s32 	%r190, %r190, 1;
	setp.ne.s32 	%p10, %r190, 0;
	@%p10 bra 	$L__BB1_13;
$L__BB1_14:
	cvta.to.global.u64 	%rd62, %rd2;
	mul.wide.u32 	%rd63, %r3, 4;
	add.s64 	%rd64, %rd62, %rd63;
	st.global.u32 	[%rd64], %r193;
$L__BB1_15:
	ret;

}


// ===== COMPILED SASS (sm_100) =====

	.target	sm_100

	.elftype	@"ET_EXEC"


//--------------------- .note.nv.tkinfo           --------------------------
	.section	.note.nv.tkinfo,"",@"SHT_NOTE"
	.sectionflags	@"SHF_NOTE_NV_TKINFO"
	.tkinfo
        /*0018*/ 	.word	0x00000002
        /*0030*/ 	.string	""
        /*0030*/ 	.string	"ptxas"
        /*0030*/ 	.string	"Cuda compilation tools, release 13.0, V13.0.88"
        /*0030*/ 	.string	"Build cuda_13.0.r13.0/compiler.36424714_0"
        /*0030*/ 	.string	"-arch sm_100 -m 64 "



//--------------------- .note.nv.cuinfo           --------------------------
	.section	.note.nv.cuinfo,"",@"SHT_NOTE"
	.sectionflags	@"SHF_NOTE_NV_CUINFO"
        /*0018*/ 	.short	0x0002
        /*001a*/ 	.short	0x0064
        /*001c*/ 	.short	0x0082
	.zero		2


//--------------------- .nv.info                  --------------------------
	.section	.nv.info,"",@"SHT_CUDA_INFO"
	.align	4


	//----- nvinfo : EIATTR_REGCOUNT
	.align		4
        /*0000*/ 	.byte	0x04, 0x2f
        /*0002*/ 	.short	(.L_1 - .L_0)
	.align		4
.L_0:
        /*0004*/ 	.word	index@(_Z12ApplyPaddingPiS_iii)
        /*0008*/ 	.word	0x0000000a


	//----- nvinfo : EIATTR_FRAME_SIZE
	.align		4
.L_1:
        /*000c*/ 	.byte	0x04, 0x11
        /*000e*/ 	.short	(.L_3 - .L_2)
	.align		4
.L_2:
        /*0010*/ 	.word	index@(_Z12ApplyPaddingPiS_iii)
        /*0014*/ 	.word	0x00000000


	//----- nvinfo : EIATTR_REGCOUNT
	.align		4
.L_3:
        /*0018*/ 	.byte	0x04, 0x2f
        /*001a*/ 	.short	(.L_5 - .L_4)
	.align		4
.L_4:
        /*001c*/ 	.word	index@(_Z10SumColumnsPiS_ii)
        /*0020*/ 	.word	0x00000020


	//----- nvinfo : EIATTR_FRAME_SIZE
	.align		4
.L_5:
        /*0024*/ 	.byte	0x04, 0x11
        /*0026*/ 	.short	(.L_7 - .L_6)
	.align		4
.L_6:
        /*0028*/ 	.word	index@(_Z10SumColumnsPiS_ii)
        /*002c*/ 	.word	0x00000000


	//----- nvinfo : EIATTR_MIN_STACK_SIZE
	.align		4
.L_7:
        /*0030*/ 	.byte	0x04, 0x12
        /*0032*/ 	.short	(.L_9 - .L_8)
	.align		4
.L_8:
        /*0034*/ 	.word	index@(_Z10SumColumnsPiS_ii)
        /*0038*/ 	.word	0x00000000


	//----- nvinfo : EIATTR_MIN_STACK_SIZE
	.align		4
.L_9:
        /*003c*/ 	.byte	0x04, 0x12
        /*003e*/ 	.short	(.L_11 - .L_10)
	.align		4
.L_10:
        /*0040*/ 	.word	index@(_Z12ApplyPaddingPiS_iii)
        /*0044*/ 	.word	0x00000000
.L_11:


//--------------------- .nv.compat                --------------------------
	.section	.nv.compat,"",@"SHT_CUDA_COMPAT_INFO"
	.align	4
        /*0000*/ 	.byte	0x02, 0x09, 0x00, 0x00, 0x02, 0x02, 0x01, 0x00, 0x02, 0x05, 0x05, 0x00, 0x03, 0x07, 0x01, 0x01
        /*0010*/ 	.byte	0x02, 0x03, 0x00, 0x00, 0x02, 0x06, 0x01, 0x00, 0x04, 0x0b, 0x08, 0x00, 0x09, 0x00, 0x00, 0x00
        /*0020*/ 	.byte	0x00, 0x00, 0x00, 0x00


//--------------------- .nv.info._Z10SumColumnsPiS_ii --------------------------
	.section	.nv.info._Z10SumColumnsPiS_ii,"",@"SHT_CUDA_INFO"
	.sectionflags	@""
	.align	4


	//----- nvinfo : EIATTR_CUDA_API_VERSION
	.align		4
        /*0000*/ 	.byte	0x04, 0x37
        /*0002*/ 	.short	(.L_13 - .L_12)
.L_12:
        /*0004*/ 	.word	0x00000082


	//----- nvinfo : EIATTR_KPARAM_INFO
	.align		4
.L_13:
        /*0008*/ 	.byte	0x04, 0x17
        /*000a*/ 	.short	(.L_15 - .L_14)
.L_14:
        /*000c*/ 	.word	0x00000000
        /*0010*/ 	.short	0x0003
        /*0012*/ 	.short	0x0014
        /*0014*/ 	.byte	0x00, 0xf0, 0x11, 0x00


	//----- nvinfo : EIATTR_KPARAM_INFO
	.align		4
.L_15:
        /*0018*/ 	.byte	0x04, 0x17
        /*001a*/ 	.short	(.L_17 - .L_16)
.L_16:
        /*001c*/ 	.word	0x00000000
        /*0020*/ 	.short	0x0002
        /*0022*/ 	.short	0x0010
        /*0024*/ 	.byte	0x00, 0xf0, 0x11, 0x00


	//----- nvinfo : EIATTR_KPARAM_INFO
	.align		4
.L_17:
        /*0028*/ 	.byte	0x04, 0x17
        /*002a*/ 	.short	(.L_19 - .L_18)
.L_18:
        /*002c*/ 	.word	0x00000000
        /*0030*/ 	.short	0x0001
        /*0032*/ 	.short	0x0008
        /*0034*/ 	.byte	0x00, 0xf5, 0x21, 0x00


	//----- nvinfo : EIATTR_KPARAM_INFO
	.align		4
.L_19:
        /*0038*/ 	.byte	0x04, 0x17
        /*003a*/ 	.short	(.L_21 - .L_20)
.L_20:
        /*003c*/ 	.word	0x00000000
        /*0040*/ 	.short	0x0000
        /*0042*/ 	.short	0x0000
        /*0044*/ 	.byte	0x00, 0xf5, 0x21, 0x00


	//----- nvinfo : EIATTR_SPARSE_MMA_MASK
	.align		4
.L_21:
        /*0048*/ 	.byte	0x03, 0x50
        /*004a*/ 	.short	0x0000


	//----- nvinfo : EIATTR_MAXREG_COUNT
	.align		4
        /*004c*/ 	.byte	0x03, 0x1b
        /*004e*/ 	.short	0x00ff


	//----- nvinfo : EIATTR_MERCURY_ISA_VERSION
	.align		4
        /*0050*/ 	.byte	0x03, 0x5f
        /*0052*/ 	.short	0x0101


	//----- nvinfo : EIATTR_VRC_CTA_INIT_COUNT
	.align		4
        /*0054*/ 	.byte	0x02, 0x4a
	.zero		1
	.zero		1


	//----- nvinfo : EIATTR_EXIT_INSTR_OFFSETS
	.align		4
        /*0058*/ 	.byte	0x04, 0x1c
        /*005a*/ 	.short	(.L_23 - .L_22)


	//   ....[0]....
.L_22:
        /*005c*/ 	.word	0x00000080


	//   ....[1]....
        /*0060*/ 	.word	0x00000a90


	//----- nvinfo : EIATTR_CBANK_PARAM_SIZE
	.align		4
.L_23:
        /*0064*/ 	.byte	0x03, 0x19
        /*0066*/ 	.short	0x0018


	//----- nvinfo : EIATTR_PARAM_CBANK
	.align		4
        /*0068*/ 	.byte	0x04, 0x0a
        /*006a*/ 	.short	(.L_25 - .L_24)
	.align		4
.L_24:
        /*006c*/ 	.word	index@(.nv.constant0._Z10SumColumnsPiS_ii)
        /*0070*/ 	.short	0x0380
        /*0072*/ 	.short	0x0018


	//----- nvinfo : EIATTR_SW_WAR
	.align		4
.L_25:
        /*0074*/ 	.byte	0x04, 0x36
        /*0076*/ 	.short	(.L_27 - .L_26)
.L_26:
        /*0078*/ 	.word	0x00000008
.L_27:


//--------------------- .nv.info._Z12ApplyPaddingPiS_iii --------------------------
	.section	.nv.info._Z12ApplyPaddingPiS_iii,"",@"SHT_CUDA_INFO"
	.sectionflags	@""
	.align	4


	//----- nvinfo : EIATTR_CUDA_API_VERSION
	.align		4
        /*0000*/ 	.byte	0x04, 0x37
        /*0002*/ 	.short	(.L_29 - .L_28)
.L_28:
        /*0004*/ 	.word	0x00000082


	//----- nvinfo : EIATTR_KPARAM_INFO
	.align		4
.L_29:
        /*0008*/ 	.byte	0x04, 0x17
        /*000a*/ 	.short	(.L_31 - .L_30)
.L_30:
        /*000c*/ 	.word	0x00000000
        /*0010*/ 	.short	0x0004
        /*0012*/ 	.short	0x0018
        /*0014*/ 	.byte	0x00, 0xf0, 0x11, 0x00


	//----- nvinfo : EIATTR_KPARAM_INFO
	.align		4
.L_31:
        /*0018*/ 	.byte	0x04, 0x17
        /*001a*/ 	.short	(.L_33 - .L_32)
.L_32:
        /*001c*/ 	.word	0x00000000
        /*0020*/ 	.short	0x0003
        /*0022*/ 	.short	0x0014
        /*0024*/ 	.byte	0x00, 0xf0, 0x11, 0x00


	//----- nvinfo : EIATTR_KPARAM_INFO
	.align		4
.L_33:
        /*0028*/ 	.byte	0x04, 0x17
        /*002a*/ 	.short	(.L_35 - .L_34)
.L_34:
        /*002c*/ 	.word	0x00000000
        /*0030*/ 	.short	0x0002
        /*0032*/ 	.short	0x0010
        /*0034*/ 	.byte	0x00, 0xf0, 0x11, 0x00


	//----- nvinfo : EIATTR_KPARAM_INFO
	.align		4
.L_35:
        /*0038*/ 	.byte	0x04, 0x17
        /*003a*/ 	.short	(.L_37 - .L_36)
.L_36:
        /*003c*/ 	.word	0x00000000
        /*0040*/ 	.short	0x0001
        /*0042*/ 	.short	0x0008
        /*0044*/ 	.byte	0x00, 0xf5, 0x21, 0x00


	//----- nvinfo : EIATTR_KPARAM_INFO
	.align		4
.L_37:
        /*0048*/ 	.byte	0x04, 0x17
        /*004a*/ 	.short	(.L_39 - .L_38)
.L_38:
        /*004c*/ 	.word	0x00000000
        /*0050*/ 	.short	0x0000
        /*0052*/ 	.short	0x0000
        /*0054*/ 	.byte	0x00, 0xf5, 0x21, 0x00


	//----- nvinfo : EIATTR_SPARSE_MMA_MASK
	.align		4
.L_39:
        /*0058*/ 	.byte	0x03, 0x50
        /*005a*/ 	.short	0x0000


	//----- nvinfo : EIATTR_MAXREG_COUNT
	.align		4
        /*005c*/ 	.byte	0x03, 0x1b
        /*005e*/ 	.short	0x00ff


	//----- nvinfo : EIATTR_MERCURY_ISA_VERSION
	.align		4
        /*0060*/ 	.byte	0x03, 0x5f
        /*0062*/ 	.short	0x0101


	//----- nvinfo : EIATTR_VRC_CTA_INIT_COUNT
	.align		4
        /*0064*/ 	.byte	0x02, 0x4a
	.zero		1
	.zero		1


	//----- nvinfo : EIATTR_EXIT_INSTR_OFFSETS
	.align		4
        /*0068*/ 	.byte	0x04, 0x1c
        /*006a*/ 	.short	(.L_41 - .L_40)


	//   ....[0]....
.L_40:
        /*006c*/ 	.word	0x000000c0


	//   ....[1]....
        /*0070*/ 	.word	0x00000190


	//----- nvinfo : EIATTR_CBANK_PARAM_SIZE
	.align		4
.L_41:
        /*0074*/ 	.byte	0x03, 0x19
        /*0076*/ 	.short	0x001c


	//----- nvinfo : EIATTR_PARAM_CBANK
	.align		4
        /*0078*/ 	.byte	0x04, 0x0a
        /*007a*/ 	.short	(.L_43 - .L_42)
	.align		4
.L_42:
        /*007c*/ 	.word	index@(.nv.constant0._Z12ApplyPaddingPiS_iii)
        /*0080*/ 	.short	0x0380
        /*0082*/ 	.short	0x001c


	//----- nvinfo : EIATTR_SW_WAR
	.align		4
.L_43:
        /*0084*/ 	.byte	0x04, 0x36
        /*0086*/ 	.short	(.L_45 - .L_44)
.L_44:
        /*0088*/ 	.word	0x00000008
.L_45:


//--------------------- .nv.callgraph             --------------------------
	.section	.nv.callgraph,"",@"SHT_CUDA_CALLGRAPH"
	.align	4
	.sectionentsize	8
	.align		4
        /*0000*/ 	.word	0x00000000
	.align		4
        /*0004*/ 	.word	0xffffffff
	.align		4
        /*0008*/ 	.word	0x00000000
	.align		4
        /*000c*/ 	.word	0xfffffffe
	.align		4
        /*0010*/ 	.word	0x00000000
	.align		4
        /*0014*/ 	.word	0xfffffffd
	.align		4
        /*0018*/ 	.word	0x00000000
	.align		4
        /*001c*/ 	.word	0xfffffffc


//--------------------- .text._Z10SumColumnsPiS_ii --------------------------
	.section	.text._Z10SumColumnsPiS_ii,"ax",@progbits
	.align	128
        .global         _Z10SumColumnsPiS_ii
        .type           _Z10SumColumnsPiS_ii,@function
        .size           _Z10SumColumnsPiS_ii,(.L_x_8 - _Z10SumColumnsPiS_ii)
        .other          _Z10SumColumnsPiS_ii,@"STO_CUDA_ENTRY STV_DEFAULT"
_Z10SumColumnsPiS_ii:
.text._Z10SumColumnsPiS_ii:
[----:B------:R-:W-:Y:S01]  /*0000*/  LDC R1, c[0x0][0x37c] ;  /* 0x0000df00ff017b82 */ /* 0x000fe20000000800 */
[----:B------:R-:W0:Y:S07]  /*0010*/  S2R R5, SR_TID.X ;  /* 0x0000000000057919 */ /* 0x000e2e0000002100 */
[----:B------:R-:W1:Y:S01]  /*0020*/  S2UR UR5, SR_CTAID.X ;  /* 0x00000000000579c3 */ /* 0x000e620000002500 */
[----:B------:R-:W1:Y:S07]  /*0030*/  LDCU UR4, c[0x0][0x360] ;  /* 0x00006c00ff0477ac */ /* 0x000e6e0008000800 */
[----:B------:R-:W2:Y:S01]  /*0040*/  LDC R0, c[0x0][0x390] ;  /* 0x0000e400ff007b82 */ /* 0x000ea20000000800 */
[----:B-1----:R-:W-:-:S06]  /*0050*/  UIMAD UR5, UR5, UR4, URZ ;  /* 0x00000004050572a4 */ /* 0x002fcc000f8e02ff */
[----:B0-----:R-:W-:-:S04]  /*0060*/  IADD3 R3, PT, PT, R5, UR5, RZ ;  /* 0x0000000505037c10 */ /* 0x001fc8000fffe0ff */
[----:B--2---:R-:W-:-:S13]  /*0070*/  ISETP.GE.U32.AND P0, PT, R3, R0, PT ;  /* 0x000000000300720c */ /* 0x004fda0003f06070 */
[----:B------:R-:W-:Y:S05]  /*0080*/  @P0 EXIT ;  /* 0x000000000000094d */ /* 0x000fea0003800000 */
[----:B------:R-:W0:Y:S01]  /*0090*/  LDCU UR6, c[0x0][0x394] ;  /* 0x00007280ff0677ac */ /* 0x000e220008000800 */
[----:B------:R-:W-:Y:S01]  /*00a0*/  HFMA2 R16, -RZ, RZ, 0, 0 ;  /* 0x00000000ff107431 */ /* 0x000fe200000001ff */
[----:B------:R-:W1:Y:S01]  /*00b0*/  LDCU.64 UR10, c[0x0][0x358] ;  /* 0x00006b00ff0a77ac */ /* 0x000e620008000a00 */
[----:B0-----:R-:W-:-:S09]  /*00c0*/  UISETP.GE.AND UP0, UPT, UR6, 0x1, UPT ;  /* 0x000000010600788c */ /* 0x001fd2000bf06270 */
[----:B-1----:R-:W-:Y:S05]  /*00d0*/  BRA.U !UP0, `(.L_x_0) ;  /* 0x0000000908607547 */ /* 0x002fea000b800000 */
[----:B------:R-:W-:Y:S01]  /*00e0*/  UISETP.GE.U32.AND UP1, UPT, UR6, 0x10, UPT ;  /* 0x000000100600788c */ /* 0x000fe2000bf26070 */
[----:B------:R-:W-:Y:S01]  /*00f0*/  MOV R16, RZ ;  /* 0x000000ff00107202 */ /* 0x000fe20000000f00 */
[----:B------:R-:W-:Y:S01]  /*0100*/  ULOP3.LUT UR7, UR6, 0xf, URZ, 0xc0, !UPT ;  /* 0x0000000f06077892 */ /* 0x000fe2000f8ec0ff */
[----:B------:R-:W-:-:S03]  /*0110*/  UMOV UR4, URZ ;  /* 0x000000ff00047c82 */ /* 0x000fc60008000000 */
[----:B------:R-:W-:-:S03]  /*0120*/  UISETP.NE.AND UP0, UPT, UR7, URZ, UPT ;  /* 0x000000ff0700728c */ /* 0x000fc6000bf05270 */
[----:B------:R-:W-:Y:S08]  /*0130*/  BRA.U !UP1, `(.L_x_1) ;  /* 0x00000005093c7547 */ /* 0x000ff0000b800000 */
[----:B------:R-:W-:Y:S01]  /*0140*/  ULOP3.LUT UR4, UR6, 0x7ffffff0, URZ, 0xc0, !UPT ;  /* 0x7ffffff006047892 */ /* 0x000fe2000f8ec0ff */
[C---:B------:R-:W-:Y:S01]  /*0150*/  IADD3 R5, PT, PT, R0.reuse, UR5, R5 ;  /* 0x0000000500057c10 */ /* 0x040fe2000fffe005 */
[C-C-:B------:R-:W-:Y:S01]  /*0160*/  IMAD R9, R0.reuse, 0x3, R3.reuse ;  /* 0x0000000300097824 */ /* 0x140fe200078e0203 */
[CC--:B------:R-:W-:Y:S01]  /*0170*/  LEA R7, R0.reuse, R3.reuse, 0x1 ;  /* 0x0000000300077211 */ /* 0x0c0fe200078e08ff */
[C-C-:B------:R-:W-:Y:S01]  /*0180*/  IMAD R13, R0.reuse, 0x5, R3.reuse ;  /* 0x00000005000d7824 */ /* 0x140fe200078e0203 */
[CC--:B------:R-:W-:Y:S01]  /*0190*/  LEA R11, R0.reuse, R3.reuse, 0x2 ;  /* 0x00000003000b7211 */ /* 0x0c0fe200078e10ff */
[C-C-:B------:R-:W-:Y:S01]  /*01a0*/  IMAD R15, R0.reuse, 0x6, R3.reuse ;  /* 0x00000006000f7824 */ /* 0x140fe200078e0203 */
[CC--:B------:R-:W-:Y:S01]  /*01b0*/  LEA R19, R0.reuse, R3.reuse, 0x3 ;  /* 0x0000000300137211 */ /* 0x0c0fe200078e18ff */
[C-C-:B------:R-:W-:Y:S01]  /*01c0*/  IMAD R17, R0.reuse, 0x7, R3.reuse ;  /* 0x0000000700117824 */ /* 0x140fe200078e0203 */
[----:B------:R-:W-:Y:S01]  /*01d0*/  MOV R16, RZ ;  /* 0x000000ff00107202 */ /* 0x000fe20000000f00 */
[C-C-:B------:R-:W-:Y:S01]  /*01e0*/  IMAD R21, R0.reuse, 0x9, R3.reuse ;  /* 0x0000000900157824 */ /* 0x140fe200078e0203 */
[----:B------:R-:W-:Y:S01]  /*01f0*/  MOV R14, R3 ;  /* 0x00000003000e7202 */ /* 0x000fe20000000f00 */
[C-C-:B------:R-:W-:Y:S01]  /*0200*/  IMAD R2, R0.reuse, 0xa, R3.reuse ;  /* 0x0000000a00027824 */ /* 0x140fe200078e0203 */
[----:B------:R-:W-:Y:S01]  /*0210*/  UIADD3 UR8, UPT, UPT, -UR4, URZ, URZ ;  /* 0x000000ff04087290 */ /* 0x000fe2000fffe1ff */
[----:B------:R-:W-:-:S02]  /*0220*/  IMAD R4, R0, 0xb, R3 ;  /* 0x0000000b00047824 */ /* 0x000fc400078e0203 */
[C-C-:B------:R-:W-:Y:S02]  /*0230*/  IMAD R6, R0.reuse, 0xc, R3.reuse ;  /* 0x0000000c00067824 */ /* 0x140fe400078e0203 */
[C-C-:B------:R-:W-:Y:S02]  /*0240*/  IMAD R8, R0.reuse, 0xd, R3.reuse ;  /* 0x0000000d00087824 */ /* 0x140fe400078e0203 */
[C-C-:B------:R-:W-:Y:S02]  /*0250*/  IMAD R10, R0.reuse, 0xe, R3.reuse ;  /* 0x0000000e000a7824 */ /* 0x140fe400078e0203 */
[----:B------:R-:W-:-:S07]  /*0260*/  IMAD R12, R0, 0xf, R3 ;  /* 0x0000000f000c7824 */ /* 0x000fce00078e0203 */
.L_x_2:
[----:B------:R-:W0:Y:S02]  /*0270*/  LDC.64 R22, c[0x0][0x380] ;  /* 0x0000e000ff167b82 */ /* 0x000e240000000a00 */
[----:B0-----:R-:W-:-:S04]  /*0280*/  IMAD.WIDE.U32 R24, R14, 0x4, R22 ;  /* 0x000000040e187825 */ /* 0x001fc800078e0016 */
[--C-:B------:R-:W-:Y:S01]  /*0290*/  IMAD.WIDE.U32 R26, R7, 0x4, R22.reuse ;  /* 0x00000004071a7825 */ /* 0x100fe200078e0016 */
[----:B------:R0:W2:Y:S04]  /*02a0*/  LDG.E R29, desc[UR10][R24.64] ;  /* 0x0000000a181d7981 */ /* 0x0000a8000c1e1900 */
[----:B------:R1:W3:Y:S01]  /*02b0*/  LDG.E R18, desc[UR10][R26.64] ;  /* 0x0000000a1a127981 */ /* 0x0002e2000c1e1900 */
[----:B0-----:R-:W-:-:S04]  /*02c0*/  IMAD.WIDE.U32 R24, R5, 0x4, R22 ;  /* 0x0000000405187825 */ /* 0x001fc800078e0016 */
[--C-:B-1----:R-:W-:Y:S01]  /*02d0*/  IMAD.WIDE.U32 R26, R9, 0x4, R22.reuse ;  /* 0x00000004091a7825 */ /* 0x102fe200078e0016 */
[----:B------:R0:W2:Y:S05]  /*02e0*/  LDG.E R20, desc[UR10][R24.64] ;  /* 0x0000000a18147981 */ /* 0x0000aa000c1e1900 */
[----:B------:R-:W3:Y:S01]  /*02f0*/  LDG.E R27, desc[UR10][R26.64] ;  /* 0x0000000a1a1b7981 */ /* 0x000ee2000c1e1900 */
[----:B0-----:R-:W-:Y:S01]  /*0300*/  IMAD.WIDE.U32 R24, R13, 0x4, R22 ;  /* 0x000000040d187825 */ /* 0x001fe200078e0016 */
[----:B--2---:R-:W-:-:S03]  /*0310*/  IADD3 R20, PT, PT, R20, R29, R16 ;  /* 0x0000001d14147210 */ /* 0x004fc60007ffe010 */
[----:B------:R-:W-:Y:S01]  /*0320*/  IMAD.WIDE.U32 R28, R11, 0x4, R22 ;  /* 0x000000040b1c7825 */ /* 0x000fe200078e0016 */
[----:B---3--:R-:W-:-:S04]  /*0330*/  IADD3 R18, PT, PT, R27, R18, R20 ;  /* 0x000000121b127210 */ /* 0x008fc80007ffe014 */
[----:B------:R0:W2:Y:S04]  /*0340*/  LDG.E R16, desc[UR10][R28.64] ;  /* 0x0000000a1c107981 */ /* 0x0000a8000c1e1900 */
[----:B------:R1:W2:Y:S01]  /*0350*/  LDG.E R27, desc[UR10][R24.64] ;  /* 0x0000000a181b7981 */ /* 0x0002a2000c1e1900 */
[----:B0-----:R-:W-:-:S04]  /*0360*/  IMAD.WIDE.U32 R28, R15, 0x4, R22 ;  /* 0x000000040f1c7825 */ /* 0x001fc800078e0016 */
[--C-:B-1----:R-:W-:Y:S01]  /*0370*/  IMAD.WIDE.U32 R24, R17, 0x4, R22.reuse ;  /* 0x0000000411187825 */ /* 0x102fe200078e0016 */
[----:B------:R0:W3:Y:S05]  /*0380*/  LDG.E R20, desc[UR10][R28.64] ;  /* 0x0000000a1c147981 */ /* 0x0000ea000c1e1900 */
[----:B------:R-:W3:Y:S01]  /*0390*/  LDG.E R25, desc[UR10][R24.64] ;  /* 0x0000000a18197981 */ /* 0x000ee2000c1e1900 */
[----:B0-----:R-:W-:-:S06]  /*03a0*/  IMAD.WIDE.U32 R28, R4, 0x4, R22 ;  /* 0x00000004041c7825 */ /* 0x001fcc00078e0016 */
[----:B------:R-:W4:Y:S01]  /*03b0*/  LDG.E R28, desc[UR10][R28.64] ;  /* 0x0000000a1c1c7981 */ /* 0x000f22000c1e1900 */
[----:B--2---:R-:W-:Y:S01]  /*03c0*/  IADD3 R18, PT, PT, R27, R16, R18 ;  /* 0x000000101b127210 */ /* 0x004fe20007ffe012 */
[----:B------:R-:W-:-:S05]  /*03d0*/  IMAD.WIDE.U32 R26, R19, 0x4, R22 ;  /* 0x00000004131a7825 */ /* 0x000fca00078e0016 */
[----:B------:R0:W2:Y:S01]  /*03e0*/  LDG.E R16, desc[UR10][R26.64] ;  /* 0x0000000a1a107981 */ /* 0x0000a2000c1e1900 */
[----:B---3--:R-:W-:Y:S01]  /*03f0*/  IADD3 R20, PT, PT, R25, R20, R18 ;  /* 0x0000001419147210 */ /* 0x008fe20007ffe012 */
[----:B------:R-:W-:-:S04]  /*0400*/  IMAD.WIDE.U32 R24, R21, 0x4, R22 ;  /* 0x0000000415187825 */ /* 0x000fc800078e0016 */
[--C-:B0-----:R-:W-:Y:S01]  /*0410*/  IMAD.WIDE.U32 R26, R2, 0x4, R22.reuse ;  /* 0x00000004021a7825 */ /* 0x101fe200078e0016 */
[----:B------:R0:W2:Y:S05]  /*0420*/  LDG.E R18, desc[UR10][R24.64] ;  /* 0x0000000a18127981 */ /* 0x0000aa000c1e1900 */
[----:B------:R-:W4:Y:S01]  /*0430*/  LDG.E R27, desc[UR10][R26.64] ;  /* 0x0000000a1a1b7981 */ /* 0x000f22000c1e1900 */
[----:B0-----:R-:W-:Y:S01]  /*0440*/  IMAD.WIDE.U32 R24, R8, 0x4, R22 ;  /* 0x0000000408187825 */ /* 0x001fe200078e0016 */
[----:B--2---:R-:W-:-:S04]  /*0450*/  IADD3 R16, PT, PT, R18, R16, R20 ;  /* 0x0000001012107210 */ /* 0x004fc80007ffe014 */
[----:B------:R-:W2:Y:S01]  /*0460*/  LDG.E R20, desc[UR10][R24.64] ;  /* 0x0000000a18147981 */ /* 0x000ea2000c1e1900 */
[----:B----4-:R-:W-:Y:S01]  /*0470*/  IADD3 R16, PT, PT, R28, R27, R16 ;  /* 0x0000001b1c107210 */ /* 0x010fe20007ffe010 */
[----:B------:R-:W-:-:S04]  /*0480*/  IMAD.WIDE.U32 R28, R6, 0x4, R22 ;  /* 0x00000004061c7825 */ /* 0x000fc800078e0016 */
[--C-:B------:R-:W-:Y:S01]  /*0490*/  IMAD.WIDE.U32 R26, R10, 0x4, R22.reuse ;  /* 0x000000040a1a7825 */ /* 0x100fe200078e0016 */
[----:B------:R-:W2:Y:S03]  /*04a0*/  LDG.E R18, desc[UR10][R28.64] ;  /* 0x0000000a1c127981 */ /* 0x000ea6000c1e1900 */
[----:B------:R-:W-:Y:S02]  /*04b0*/  IMAD.WIDE.U32 R22, R12, 0x4, R22 ;  /* 0x000000040c167825 */ /* 0x000fe400078e0016 */
[----:B------:R-:W3:Y:S04]  /*04c0*/  LDG.E R27, desc[UR10][R26.64] ;  /* 0x0000000a1a1b7981 */ /* 0x000ee8000c1e1900 */
[----:B------:R-:W3:Y:S01]  /*04d0*/  LDG.E R22, desc[UR10][R22.64] ;  /* 0x0000000a16167981 */ /* 0x000ee2000c1e1900 */
[----:B------:R-:W-:-:S04]  /*04e0*/  UIADD3 UR8, UPT, UPT, UR8, 0x10, URZ ;  /* 0x0000001008087890 */ /* 0x000fc8000fffe0ff */
[----:B------:R-:W-:Y:S01]  /*04f0*/  UISETP.NE.AND UP1, UPT, UR8, URZ, UPT ;  /* 0x000000ff0800728c */ /* 0x000fe2000bf25270 */
[C---:B------:R-:W-:Y:S01]  /*0500*/  IMAD R14, R0.reuse, 0x10, R14 ;  /* 0x00000010000e7824 */ /* 0x040fe200078e020e */
[C---:B------:R-:W-:Y:S01]  /*0510*/  LEA R5, R0.reuse, R5, 0x4 ;  /* 0x0000000500057211 */ /* 0x040fe200078e20ff */
[C---:B------:R-:W-:Y:S01]  /*0520*/  IMAD R17, R0.reuse, 0x10, R17 ;  /* 0x0000001000117824 */ /* 0x040fe200078e0211 */
[C---:B------:R-:W-:Y:S01]  /*0530*/  LEA R7, R0.reuse, R7, 0x4 ;  /* 0x0000000700077211 */ /* 0x040fe200078e20ff */
[C---:B------:R-:W-:Y:S01]  /*0540*/  IMAD R10, R0.reuse, 0x10, R10 ;  /* 0x00000010000a7824 */ /* 0x040fe200078e020a */
[C---:B------:R-:W-:Y:S02]  /*0550*/  LEA R9, R0.reuse, R9, 0x4 ;  /* 0x0000000900097211 */ /* 0x040fe400078e20ff */
[C---:B------:R-:W-:Y:S02]  /*0560*/  LEA R11, R0.reuse, R11, 0x4 ;  /* 0x0000000b000b7211 */ /* 0x040fe400078e20ff */
[----:B------:R-:W-:-:S02]  /*0570*/  LEA R13, R0, R13, 0x4 ;  /* 0x0000000d000d7211 */ /* 0x000fc400078e20ff */
[C---:B------:R-:W-:Y:S02]  /*0580*/  LEA R15, R0.reuse, R15, 0x4 ;  /* 0x0000000f000f7211 */ /* 0x040fe400078e20ff */
[C---:B------:R-:W-:Y:S02]  /*0590*/  LEA R19, R0.reuse, R19, 0x4 ;  /* 0x0000001300137211 */ /* 0x040fe400078e20ff */
[C---:B------:R-:W-:Y:S02]  /*05a0*/  LEA R21, R0.reuse, R21, 0x4 ;  /* 0x0000001500157211 */ /* 0x040fe400078e20ff */
[C---:B------:R-:W-:Y:S02]  /*05b0*/  LEA R2, R0.reuse, R2, 0x4 ;  /* 0x0000000200027211 */ /* 0x040fe400078e20ff */
[C---:B------:R-:W-:Y:S02]  /*05c0*/  LEA R4, R0.reuse, R4, 0x4 ;  /* 0x0000000400047211 */ /* 0x040fe400078e20ff */
[----:B------:R-:W-:-:S02]  /*05d0*/  LEA R6, R0, R6, 0x4 ;  /* 0x0000000600067211 */ /* 0x000fc400078e20ff */
[C---:B------:R-:W-:Y:S02]  /*05e0*/  LEA R8, R0.reuse, R8, 0x4 ;  /* 0x0000000800087211 */ /* 0x040fe400078e20ff */
[----:B------:R-:W-:Y:S02]  /*05f0*/  LEA R12, R0, R12, 0x4 ;  /* 0x0000000c000c7211 */ /* 0x000fe400078e20ff */
[----:B--2---:R-:W-:-:S04]  /*0600*/  IADD3 R16, PT, PT, R20, R18, R16 ;  /* 0x0000001214107210 */ /* 0x004fc80007ffe010 */
[----:B---3--:R-:W-:Y:S01]  /*0610*/  IADD3 R16, PT, PT, R22, R27, R16 ;  /* 0x0000001b16107210 */ /* 0x008fe20007ffe010 */
[----:B------:R-:W-:Y:S06]  /*0620*/  BRA.U UP1, `(.L_x_2) ;  /* 0xfffffffd01107547 */ /* 0x000fec000b83ffff */
.L_x_1:
[----:B------:R-:W-:Y:S05]  /*0630*/  BRA.U !UP0, `(.L_x_0) ;  /* 0x0000000508087547 */ /* 0x000fea000b800000 */
[----:B------:R-:W-:Y:S02]  /*0640*/  UISETP.GE.U32.AND UP0, UPT, UR7, 0x8, UPT ;  /* 0x000000080700788c */ /* 0x000fe4000bf06070 */
[----:B------:R-:W-:-:S04]  /*0650*/  ULOP3.LUT UR8, UR6, 0x7, URZ, 0xc0, !UPT ;  /* 0x0000000706087892 */ /* 0x000fc8000f8ec0ff */
[----:B------:R-:W-:-:S03]  /*0660*/  UISETP.NE.AND UP1, UPT, UR8, URZ, UPT ;  /* 0x000000ff0800728c */ /* 0x000fc6000bf25270 */
[----:B------:R-:W-:Y:S08]  /*0670*/  BRA.U !UP0, `(.L_x_3) ;  /* 0x0000000108787547 */ /* 0x000ff0000b800000 */
[----:B------:R-:W0:Y:S01]  /*0680*/  LDC.64 R4, c[0x0][0x380] ;  /* 0x0000e000ff047b82 */ /* 0x000e220000000a00 */
[----:B------:R-:W-:-:S05]  /*0690*/  IMAD R7, R0, UR4, R3 ;  /* 0x0000000400077c24 */ /* 0x000fca000f8e0203 */
[----:B------:R-:W-:-:S04]  /*06a0*/  IADD3 R15, PT, PT, R7, R0, RZ ;  /* 0x00000000070f7210 */ /* 0x000fc80007ffe0ff */
[----:B------:R-:W-:-:S04]  /*06b0*/  IADD3 R19, PT, PT, R15, R0, RZ ;  /* 0x000000000f137210 */ /* 0x000fc80007ffe0ff */
[----:B------:R-:W-:-:S04]  /*06c0*/  IADD3 R11, PT, PT, R19, R0, RZ ;  /* 0x00000000130b7210 */ /* 0x000fc80007ffe0ff */
[----:B------:R-:W-:-:S04]  /*06d0*/  IADD3 R13, PT, PT, R11, R0, RZ ;  /* 0x000000000b0d7210 */ /* 0x000fc80007ffe0ff */
[----:B------:R-:W-:Y:S01]  /*06e0*/  IADD3 R9, PT, PT, R13, R0, RZ ;  /* 0x000000000d097210 */ /* 0x000fe20007ffe0ff */
[----:B0-----:R-:W-:-:S04]  /*06f0*/  IMAD.WIDE.U32 R6, R7, 0x4, R4 ;  /* 0x0000000407067825 */ /* 0x001fc800078e0004 */
[----:B------:R-:W-:Y:S02]  /*0700*/  IMAD.WIDE.U32 R14, R15, 0x4, R4 ;  /* 0x000000040f0e7825 */ /* 0x000fe400078e0004 */
[----:B------:R-:W2:Y:S02]  /*0710*/  LDG.E R7, desc[UR10][R6.64] ;  /* 0x0000000a06077981 */ /* 0x000ea4000c1e1900 */
[----:B------:R-:W-:Y:S02]  /*0720*/  IMAD.IADD R21, R9, 0x1, R0 ;  /* 0x0000000109157824 */ /* 0x000fe400078e0200 */
[--C-:B------:R-:W-:Y:S01]  /*0730*/  IMAD.WIDE.U32 R18, R19, 0x4, R4.reuse ;  /* 0x0000000413127825 */ /* 0x100fe200078e0004 */
[----:B------:R-:W2:Y:S03]  /*0740*/  LDG.E R2, desc[UR10][R14.64] ;  /* 0x0000000a0e027981 */ /* 0x000ea6000c1e1900 */
[--C-:B------:R-:W-:Y:S01]  /*0750*/  IMAD.WIDE.U32 R10, R11, 0x4, R4.reuse ;  /* 0x000000040b0a7825 */ /* 0x100fe200078e0004 */
[----:B------:R-:W-:Y:S01]  /*0760*/  IADD3 R17, PT, PT, R21, R0, RZ ;  /* 0x0000000015117210 */ /* 0x000fe20007ffe0ff */
[----:B------:R-:W3:Y:S02]  /*0770*/  LDG.E R19, desc[UR10][R18.64] ;  /* 0x0000000a12137981 */ /* 0x000ee4000c1e1900 */
[----:B------:R-:W-:-:S02]  /*0780*/  IMAD.WIDE.U32 R12, R13, 0x4, R4 ;  /* 0x000000040d0c7825 */ /* 0x000fc400078e0004 */
[----:B------:R-:W3:Y:S02]  /*0790*/  LDG.E R10, desc[UR10][R10.64] ;  /* 0x0000000a0a0a7981 */ /* 0x000ee4000c1e1900 */
[--C-:B------:R-:W-:Y:S02]  /*07a0*/  IMAD.WIDE.U32 R8, R9, 0x4, R4.reuse ;  /* 0x0000000409087825 */ /* 0x100fe400078e0004 */
[----:B------:R-:W4:Y:S02]  /*07b0*/  LDG.E R13, desc[UR10][R12.64] ;  /* 0x0000000a0c0d7981 */ /* 0x000f24000c1e1900 */
[--C-:B------:R-:W-:Y:S02]  /*07c0*/  IMAD.WIDE.U32 R20, R21, 0x4, R4.reuse ;  /* 0x0000000415147825 */ /* 0x100fe400078e0004 */
[----:B------:R-:W4:Y:S02]  /*07d0*/  LDG.E R8, desc[UR10][R8.64] ;  /* 0x0000000a08087981 */ /* 0x000f24000c1e1900 */
[----:B------:R-:W-:-:S02]  /*07e0*/  IMAD.WIDE.U32 R4, R17, 0x4, R4 ;  /* 0x0000000411047825 */ /* 0x000fc400078e0004 */
[----:B------:R-:W5:Y:S04]  /*07f0*/  LDG.E R21, desc[UR10][R20.64] ;  /* 0x0000000a14157981 */ /* 0x000f68000c1e1900 */
[----:B------:R-:W5:Y:S01]  /*0800*/  LDG.E R4, desc[UR10][R4.64] ;  /* 0x0000000a04047981 */ /* 0x000f62000c1e1900 */
[----:B------:R-:W-:Y:S01]  /*0810*/  UIADD3 UR4, UPT, UPT, UR4, 0x8, URZ ;  /* 0x0000000804047890 */ /* 0x000fe2000fffe0ff */
[----:B--2---:R-:W-:-:S04]  /*0820*/  IADD3 R2, PT, PT, R2, R7, R16 ;  /* 0x0000000702027210 */ /* 0x004fc80007ffe010 */
[----:B---3--:R-:W-:-:S04]  /*0830*/  IADD3 R2, PT, PT, R10, R19, R2 ;  /* 0x000000130a027210 */ /* 0x008fc80007ffe002 */
[----:B----4-:R-:W-:-:S04]  /*0840*/  IADD3 R2, PT, PT, R8, R13, R2 ;  /* 0x0000000d08027210 */ /* 0x010fc80007ffe002 */
[----:B-----5:R-:W-:-:S07]  /*0850*/  IADD3 R16, PT, PT, R4, R21, R2 ;  /* 0x0000001504107210 */ /* 0x020fce0007ffe002 */
.L_x_3:
        /* <DEDUP_REMOVED lines=9> */
[----:B------:R-:W-:Y:S01]  /*08f0*/  IADD3 R13, PT, PT, R11, R0, RZ ;  /* 0x000000000b0d7210 */ /* 0x000fe20007ffe0ff */
[----:B0-----:R-:W-:-:S04]  /*0900*/  IMAD.WIDE.U32 R6, R7, 0x4, R4 ;  /* 0x0000000407067825 */ /* 0x001fc800078e0004 */
[--C-:B------:R-:W-:Y:S02]  /*0910*/  IMAD.WIDE.U32 R8, R9, 0x4, R4.reuse ;  /* 0x0000000409087825 */ /* 0x100fe400078e0004 */
[----:B------:R-:W2:Y:S02]  /*0920*/  LDG.E R7, desc[UR10][R6.64] ;  /* 0x0000000a06077981 */ /* 0x000ea4000c1e1900 */
[--C-:B------:R-:W-:Y:S02]  /*0930*/  IMAD.WIDE.U32 R10, R11, 0x4, R4.reuse ;  /* 0x000000040b0a7825 */ /* 0x100fe400078e0004 */
[----:B------:R-:W2:Y:S02]  /*0940*/  LDG.E R8, desc[UR10][R8.64] ;  /* 0x0000000a08087981 */ /* 0x000ea4000c1e1900 */
[----:B------:R-:W-:Y:S02]  /*0950*/  IMAD.WIDE.U32 R4, R13, 0x4, R4 ;  /* 0x000000040d047825 */ /* 0x000fe400078e0004 */
[----:B------:R-:W3:Y:S04]  /*0960*/  LDG.E R11, desc[UR10][R10.64] ;  /* 0x0000000a0a0b7981 */ /* 0x000ee8000c1e1900 */
[----:B------:R-:W3:Y:S01]  /*0970*/  LDG.E R4, desc[UR10][R4.64] ;  /* 0x0000000a04047981 */ /* 0x000ee2000c1e1900 */
[----:B------:R-:W-:Y:S01]  /*0980*/  UIADD3 UR4, UPT, UPT, UR4, 0x4, URZ ;  /* 0x0000000404047890 */ /* 0x000fe2000fffe0ff */
[----:B--2---:R-:W-:-:S04]  /*0990*/  IADD3 R16, PT, PT, R8, R7, R16 ;  /* 0x0000000708107210 */ /* 0x004fc80007ffe010 */
[----:B---3--:R-:W-:-:S07]  /*09a0*/  IADD3 R16, PT, PT, R4, R11, R16 ;  /* 0x0000000b04107210 */ /* 0x008fce0007ffe010 */
.L_x_4:
[----:B------:R-:W-:Y:S05]  /*09b0*/  BRA.U !UP1, `(.L_x_0) ;  /* 0x0000000109287547 */ /* 0x000fea000b800000 */
[----:B------:R-:W0:Y:S01]  /*09c0*/  LDC.64 R6, c[0x0][0x380] ;  /* 0x0000e000ff067b82 */ /* 0x000e220000000a00 */
[----:B------:R-:W-:Y:S01]  /*09d0*/  IMAD R9, R0, UR4, R3 ;  /* 0x0000000400097c24 */ /* 0x000fe2000f8e0203 */
[----:B------:R-:W-:-:S12]  /*09e0*/  UIADD3 UR6, UPT, UPT, -UR6, URZ, URZ ;  /* 0x000000ff06067290 */ /* 0x000fd8000fffe1ff */
.L_x_5:
[----:B0-----:R-:W-:-:S06]  /*09f0*/  IMAD.WIDE.U32 R4, R9, 0x4, R6 ;  /* 0x0000000409047825 */ /* 0x001fcc00078e0006 */
[----:B------:R-:W2:Y:S01]  /*0a00*/  LDG.E R5, desc[UR10][R4.64] ;  /* 0x0000000a04057981 */ /* 0x000ea2000c1e1900 */
[----:B------:R-:W-:Y:S01]  /*0a10*/  UIADD3 UR6, UPT, UPT, UR6, 0x1, URZ ;  /* 0x0000000106067890 */ /* 0x000fe2000fffe0ff */
[----:B------:R-:W-:-:S03]  /*0a20*/  IADD3 R9, PT, PT, R9, R0, RZ ;  /* 0x0000000009097210 */ /* 0x000fc60007ffe0ff */
[----:B------:R-:W-:Y:S01]  /*0a30*/  UISETP.NE.AND UP0, UPT, UR6, URZ, UPT ;  /* 0x000000ff0600728c */ /* 0x000fe2000bf05270 */
[----:B--2---:R-:W-:-:S08]  /*0a40*/  IADD3 R16, PT, PT, R5, R16, RZ ;  /* 0x0000001005107210 */ /* 0x004fd00007ffe0ff */
[----:B------:R-:W-:Y:S05]  /*0a50*/  BRA.U UP0, `(.L_x_5) ;  /* 0xfffffffd00e47547 */ /* 0x000fea000b83ffff */
.L_x_0:
[----:B------:R-:W0:Y:S02]  /*0a60*/  LDC.64 R4, c[0x0][0x388] ;  /* 0x0000e200ff047b82 */ /* 0x000e240000000a00 */
[----:B0-----:R-:W-:-:S05]  /*0a70*/  IMAD.WIDE.U32 R2, R3, 0x4, R4 ;  /* 0x0000000403027825 */ /* 0x001fca00078e0004 */
[----:B------:R-:W-:Y:S01]  /*0a80*/  STG.E desc[UR10][R2.64], R16 ;  /* 0x0000001002007986 */ /* 0x000fe2000c10190a */
[----:B------:R-:W-:Y:S05]  /*0a90*/  EXIT ;  /* 0x000000000000794d */ /* 0x000fea0003800000 */
.L_x_6:
[----:B------:R-:W-:-:S00]  /*0aa0*/  BRA `(.L_x_6) ;  /* 0xfffffffc00fc7947 */ /* 0x000fc0000383ffff */
[----:B------:R-:W-:-:S00]  /*0ab0*/  NOP ;  /* 0x0000000000007918 */ /* 0x000fc00000000000 */
        /* <DEDUP_REMOVED lines=12> */
.L_x_8:


//--------------------- .text._Z12ApplyPaddingPiS_iii --------------------------
	.section	.text._Z12ApplyPaddingPiS_iii,"ax",@progbits
	.align	128
        .global         _Z12ApplyPaddingPiS_iii
        .type           _Z12ApplyPaddingPiS_iii,@function
        .size           _Z12ApplyPaddingPiS_iii,(.L_x_9 - _Z12ApplyPaddingPiS_iii)
        .other          _Z12ApplyPaddingPiS_iii,@"STO_CUDA_ENTRY STV_DEFAULT"
_Z12ApplyPaddingPiS_iii:
.text._Z12ApplyPaddingPiS_iii:
[----:B------:R-:W-:Y:S01]  /*0000*/  LDC R1, c[0x0][0x37c] ;  /* 0x0000df00ff017b82 */ /* 0x000fe20000000800 */
[----:B------:R-:W0:Y:S07]  /*0010*/  S2R R2, SR_TID.Y ;  /* 0x0000000000027919 */ /* 0x000e2e0000002200 */
[----:B------:R-:W1:Y:S01]  /*0020*/  LDC R0, c[0x0][0x360] ;  /* 0x0000d800ff007b82 */ /* 0x000e620000000800 */
[----:B------:R-:W2:Y:S01]  /*0030*/  LDCU.64 UR8, c[0x0][0x390] ;  /* 0x00007200ff0877ac */ /* 0x000ea20008000a00 */
[----:B------:R-:W1:Y:S06]  /*0040*/  S2R R3, SR_TID.X ;  /* 0x0000000000037919 */ /* 0x000e6c0000002100 */
[----:B------:R-:W0:Y:S08]  /*0050*/  S2UR UR5, SR_CTAID.Y ;  /* 0x00000000000579c3 */ /* 0x000e300000002600 */
[----:B------:R-:W0:Y:S08]  /*0060*/  LDC R7, c[0x0][0x364] ;  /* 0x0000d900ff077b82 */ /* 0x000e300000000800 */
[----:B------:R-:W1:Y:S01]  /*0070*/  S2UR UR4, SR_CTAID.X ;  /* 0x00000000000479c3 */ /* 0x000e620000002500 */
[----:B0-----:R-:W-:-:S05]  /*0080*/  IMAD R7, R7, UR5, R2 ;  /* 0x0000000507077c24 */ /* 0x001fca000f8e0202 */
[----:B--2---:R-:W-:Y:S01]  /*0090*/  ISETP.GE.U32.AND P0, PT, R7, UR9, PT ;  /* 0x0000000907007c0c */ /* 0x004fe2000bf06070 */
[----:B-1----:R-:W-:-:S05]  /*00a0*/  IMAD R0, R0, UR4, R3 ;  /* 0x0000000400007c24 */ /* 0x002fca000f8e0203 */
[----:B------:R-:W-:-:S13]  /*00b0*/  ISETP.GE.U32.OR P0, PT, R0, UR8, P0 ;  /* 0x0000000800007c0c */ /* 0x000fda0008706470 */
[----:B------:R-:W-:Y:S05]  /*00c0*/  @P0 EXIT ;  /* 0x000000000000094d */ /* 0x000fea0003800000 */
[----:B------:R-:W0:Y:S01]  /*00d0*/  LDC.64 R2, c[0x0][0x380] ;  /* 0x0000e000ff027b82 */ /* 0x000e220000000a00 */
[----:B------:R-:W1:Y:S01]  /*00e0*/  LDCU.64 UR6, c[0x0][0x358] ;  /* 0x00006b00ff0677ac */ /* 0x000e620008000a00 */
[----:B------:R-:W-:Y:S01]  /*00f0*/  IMAD R5, R7, UR8, R0 ;  /* 0x0000000807057c24 */ /* 0x000fe2000f8e0200 */
[----:B------:R-:W2:Y:S03]  /*0100*/  LDCU UR5, c[0x0][0x398] ;  /* 0x00007300ff0577ac */ /* 0x000ea60008000800 */
[----:B0-----:R-:W-:Y:S02]  /*0110*/  IMAD.WIDE.U32 R2, R5, 0x4, R2 ;  /* 0x0000000405027825 */ /* 0x001fe400078e0002 */
[----:B------:R-:W0:Y:S04]  /*0120*/  LDC.64 R4, c[0x0][0x388] ;  /* 0x0000e200ff047b82 */ /* 0x000e280000000a00 */
[----:B-1----:R-:W3:Y:S01]  /*0130*/  LDG.E R3, desc[UR6][R2.64] ;  /* 0x0000000602037981 */ /* 0x002ee2000c1e1900 */
[----:B--2---:R-:W-:-:S02]  /*0140*/  UIADD3 UR4, UPT, UPT, UR8, UR5, URZ ;  /* 0x0000000508047290 */ /* 0x004fc4000fffe0ff */
[----:B------:R-:W-:-:S05]  /*0150*/  IADD3 R0, PT, PT, R0, UR5, RZ ;  /* 0x0000000500007c10 */ /* 0x000fca000fffe0ff */
[----:B------:R-:W-:-:S04]  /*0160*/  IMAD R7, R7, UR4, R0 ;  /* 0x0000000407077c24 */ /* 0x000fc8000f8e0200 */
[----:B0-----:R-:W-:-:S05]  /*0170*/  IMAD.WIDE.U32 R4, R7, 0x4, R4 ;  /* 0x0000000407047825 */ /* 0x001fca00078e0004 */
[----:B---3--:R-:W-:Y:S01]  /*0180*/  STG.E desc[UR6][R4.64], R3 ;  /* 0x0000000304007986 */ /* 0x008fe2000c101906 */
[----:B------:R-:W-:Y:S05]  /*0190*/  EXIT ;  /* 0x000000000000794d */ /* 0x000fea0003800000 */
.L_x_7:
        /* <DEDUP_REMOVED lines=14> */
.L_x_9:


//--------------------- .nv.shared.reserved.0     --------------------------
	.section	.nv.shared.reserved.0,"aw",@nobits
	.weak		__nv_reservedSMEM_offset_0_alias
	.size		__nv_reservedSMEM_offset_0_alias, 0, 64
	.other		__nv_reservedSMEM_offset_0_alias,@"STO_CUDA_RESERVED_SHARED STV_DEFAULT"
__nv_reservedSMEM_offset_0_alias:
	.zero		0
	.zero		64


//--------------------- .nv.constant0._Z10SumColumnsPiS_ii --------------------------
	.section	.nv.constant0._Z10SumColumnsPiS_ii,"a",@progbits
	.sectionflags	@""
	.align	4
.nv.constant0._Z10SumColumnsPiS_ii:
	.zero		920


//--------------------- .nv.constant0._Z12ApplyPaddingPiS_iii --------------------------
	.section	.nv.constant0._Z12ApplyPaddingPiS_iii,"a",@progbits
	.sectionflags	@""
	.align	4
.nv.constant0._Z12ApplyPaddingPiS_iii:
	.zero		924


//--------------------- SYMBOLS --------------------------

	.type		.nv.reservedSmem.offset0,@object
	.size		.nv.reservedSmem.offset0,0x4
